	.headerflags	@"EF_CUDA_TEXMODE_UNIFIED EF_CUDA_64BIT_ADDRESS EF_CUDA_SM89 EF_CUDA_VIRTUAL_SM(EF_CUDA_SM89)"
	.elftype	@"ET_EXEC"


//--------------------- .nv.info                  --------------------------
	.section	.nv.info,"",@"SHT_CUDA_INFO"
	.align	4


	//----- nvinfo : EIATTR_REGCOUNT
	.align		4
        /*0000*/ 	.byte	0x04, 0x2f
        /*0002*/ 	.short	(.L_2 - .L_1)
	.align		4
.L_1:
        /*0004*/ 	.word	index@(triton__0d1d2d3d4d5d6d7d8de9de)
        /*0008*/ 	.word	0x00000028


	//----- nvinfo : EIATTR_MAX_STACK_SIZE
	.align		4
.L_2:
        /*000c*/ 	.byte	0x04, 0x23
        /*000e*/ 	.short	(.L_4 - .L_3)
	.align		4
.L_3:
        /*0010*/ 	.word	index@(triton__0d1d2d3d4d5d6d7d8de9de)
        /*0014*/ 	.word	0x00000000


	//----- nvinfo : EIATTR_MIN_STACK_SIZE
	.align		4
.L_4:
        /*0018*/ 	.byte	0x04, 0x12
        /*001a*/ 	.short	(.L_6 - .L_5)
	.align		4
.L_5:
        /*001c*/ 	.word	index@(triton__0d1d2d3d4d5d6d7d8de9de)
        /*0020*/ 	.word	0x00000000


	//----- nvinfo : EIATTR_FRAME_SIZE
	.align		4
.L_6:
        /*0024*/ 	.byte	0x04, 0x11
        /*0026*/ 	.short	(.L_8 - .L_7)
	.align		4
.L_7:
        /*0028*/ 	.word	index@(triton__0d1d2d3d4d5d6d7d8de9de)
        /*002c*/ 	.word	0x00000000
.L_8:


//--------------------- .nv.info.triton__0d1d2d3d4d5d6d7d8de9de --------------------------
	.section	.nv.info.triton__0d1d2d3d4d5d6d7d8de9de,"",@"SHT_CUDA_INFO"
	.align	4


	//----- nvinfo : EIATTR_CUDA_API_VERSION
	.align		4
        /*0000*/ 	.byte	0x04, 0x37
        /*0002*/ 	.short	(.L_10 - .L_9)
.L_9:
        /*0004*/ 	.word	0x0000007b


	//----- nvinfo : EIATTR_PARAM_CBANK
	.align		4
.L_10:
        /*0008*/ 	.byte	0x04, 0x0a
        /*000a*/ 	.short	(.L_12 - .L_11)
	.align		4
.L_11:
        /*000c*/ 	.word	index@(.nv.constant0.triton__0d1d2d3d4d5d6d7d8de9de)
        /*0010*/ 	.short	0x0160
        /*0012*/ 	.short	0x0048


	//----- nvinfo : EIATTR_CBANK_PARAM_SIZE
	.align		4
.L_12:
        /*0014*/ 	.byte	0x03, 0x19
        /*0016*/ 	.short	0x0048


	//----- nvinfo : EIATTR_KPARAM_INFO
	.align		4
        /*0018*/ 	.byte	0x04, 0x17
        /*001a*/ 	.short	(.L_14 - .L_13)
.L_13:
        /*001c*/ 	.word	0x00000000
        /*0020*/ 	.short	0x0009
        /*0022*/ 	.short	0x0044
        /*0024*/ 	.byte	0x00, 0xf0, 0x11, 0x00


	//----- nvinfo : EIATTR_KPARAM_INFO
	.align		4
.L_14:
        /*0028*/ 	.byte	0x04, 0x17
        /*002a*/ 	.short	(.L_16 - .L_15)
.L_15:
        /*002c*/ 	.word	0x00000000
        /*0030*/ 	.short	0x0008
        /*0032*/ 	.short	0x0040
        /*0034*/ 	.byte	0x00, 0xf0, 0x11, 0x00


	//----- nvinfo : EIATTR_KPARAM_INFO
	.align		4
.L_16:
        /*0038*/ 	.byte	0x04, 0x17
        /*003a*/ 	.short	(.L_18 - .L_17)
.L_17:
        /*003c*/ 	.word	0x00000000
        /*0040*/ 	.short	0x0007
        /*0042*/ 	.short	0x0038
        /*0044*/ 	.byte	0x00, 0xf0, 0x21, 0x00


	//----- nvinfo : EIATTR_KPARAM_INFO
	.align		4
.L_18:
        /*0048*/ 	.byte	0x04, 0x17
        /*004a*/ 	.short	(.L_20 - .L_19)
.L_19:
        /*004c*/ 	.word	0x00000000
        /*0050*/ 	.short	0x0006
        /*0052*/ 	.short	0x0030
        /*0054*/ 	.byte	0x00, 0xf0, 0x21, 0x00


	//----- nvinfo : EIATTR_KPARAM_INFO
	.align		4
.L_20:
        /*0058*/ 	.byte	0x04, 0x17
        /*005a*/ 	.short	(.L_22 - .L_21)
.L_21:
        /*005c*/ 	.word	0x00000000
        /*0060*/ 	.short	0x0005
        /*0062*/ 	.short	0x0028
        /*0064*/ 	.byte	0x00, 0xf0, 0x21, 0x00


	//----- nvinfo : EIATTR_KPARAM_INFO
	.align		4
.L_22:
        /*0068*/ 	.byte	0x04, 0x17
        /*006a*/ 	.short	(.L_24 - .L_23)
.L_23:
        /*006c*/ 	.word	0x00000000
        /*0070*/ 	.short	0x0004
        /*0072*/ 	.short	0x0020
        /*0074*/ 	.byte	0x00, 0xf0, 0x21, 0x00


	//----- nvinfo : EIATTR_KPARAM_INFO
	.align		4
.L_24:
        /*0078*/ 	.byte	0x04, 0x17
        /*007a*/ 	.short	(.L_26 - .L_25)
.L_25:
        /*007c*/ 	.word	0x00000000
        /*0080*/ 	.short	0x0003
        /*0082*/ 	.short	0x0018
        /*0084*/ 	.byte	0x00, 0xf0, 0x21, 0x00


	//----- nvinfo : EIATTR_KPARAM_INFO
	.align		4
.L_26:
        /*0088*/ 	.byte	0x04, 0x17
        /*008a*/ 	.short	(.L_28 - .L_27)
.L_27:
        /*008c*/ 	.word	0x00000000
        /*0090*/ 	.short	0x0002
        /*0092*/ 	.short	0x0010
        /*0094*/ 	.byte	0x00, 0xf0, 0x21, 0x00


	//----- nvinfo : EIATTR_KPARAM_INFO
	.align		4
.L_28:
        /*0098*/ 	.byte	0x04, 0x17
        /*009a*/ 	.short	(.L_30 - .L_29)
.L_29:
        /*009c*/ 	.word	0x00000000
        /*00a0*/ 	.short	0x0001
        /*00a2*/ 	.short	0x0008
        /*00a4*/ 	.byte	0x00, 0xf0, 0x21, 0x00


	//----- nvinfo : EIATTR_KPARAM_INFO
	.align		4
.L_30:
        /*00a8*/ 	.byte	0x04, 0x17
        /*00aa*/ 	.short	(.L_32 - .L_31)
.L_31:
        /*00ac*/ 	.word	0x00000000
        /*00b0*/ 	.short	0x0000
        /*00b2*/ 	.short	0x0000
        /*00b4*/ 	.byte	0x00, 0xf0, 0x21, 0x00


	//----- nvinfo : EIATTR_MAXREG_COUNT
	.align		4
.L_32:
        /*00b8*/ 	.byte	0x03, 0x1b
        /*00ba*/ 	.short	0x00ff


	//----- nvinfo : EIATTR_COOP_GROUP_MASK_REGIDS
	.align		4
        /*00bc*/ 	.byte	0x04, 0x29
        /*00be*/ 	.short	(.L_34 - .L_33)


	//   ....[0]....
.L_33:
        /*00c0*/ 	.word	0xffffffff


	//   ....[1]....
        /*00c4*/ 	.word	0xffffffff


	//   ....[2]....
        /*00c8*/ 	.word	0xffffffff


	//   ....[3]....
        /*00cc*/ 	.word	0xffffffff


	//   ....[4]....
        /*00d0*/ 	.word	0xffffffff


	//   ....[5]....
        /*00d4*/ 	.word	0xffffffff


	//   ....[6]....
        /*00d8*/ 	.word	0xffffffff


	//   ....[7]....
        /*00dc*/ 	.word	0xffffffff


	//   ....[8]....
        /*00e0*/ 	.word	0xffffffff


	//   ....[9]....
        /*00e4*/ 	.word	0xffffffff


	//   ....[10]....
        /*00e8*/ 	.word	0xffffffff


	//   ....[11]....
        /*00ec*/ 	.word	0xffffffff


	//   ....[12]....
        /*00f0*/ 	.word	0xffffffff


	//   ....[13]....
        /*00f4*/ 	.word	0xffffffff


	//   ....[14]....
        /*00f8*/ 	.word	0xffffffff


	//   ....[15]....
        /*00fc*/ 	.word	0xffffffff


	//----- nvinfo : EIATTR_COOP_GROUP_INSTR_OFFSETS
	.align		4
.L_34:
        /*0100*/ 	.byte	0x04, 0x28
        /*0102*/ 	.short	(.L_36 - .L_35)


	//   ....[0]....
.L_35:
        /*0104*/ 	.word	0x000005b0


	//   ....[1]....
        /*0108*/ 	.word	0x000005d0


	//   ....[2]....
        /*010c*/ 	.word	0x000005f0


	//   ....[3]....
        /*0110*/ 	.word	0x00000610


	//   ....[4]....
        /*0114*/ 	.word	0x00000630


	//   ....[5]....
        /*0118*/ 	.word	0x00000680


	//   ....[6]....
        /*011c*/ 	.word	0x000006b0


	//   ....[7]....
        /*0120*/ 	.word	0x000006d0


	//   ....[8]....
        /*0124*/ 	.word	0x00000fb0


	//   ....[9]....
        /*0128*/ 	.word	0x00000fd0


	//   ....[10]....
        /*012c*/ 	.word	0x00000ff0


	//   ....[11]....
        /*0130*/ 	.word	0x00001010


	//   ....[12]....
        /*0134*/ 	.word	0x00001030


	//   ....[13]....
        /*0138*/ 	.word	0x00001080


	//   ....[14]....
        /*013c*/ 	.word	0x000010a0


	//   ....[15]....
        /*0140*/ 	.word	0x000010c0


	//----- nvinfo : EIATTR_EXIT_INSTR_OFFSETS
	.align		4
.L_36:
        /*0144*/ 	.byte	0x04, 0x1c
        /*0146*/ 	.short	(.L_38 - .L_37)


	//   ....[0]....
.L_37:
        /*0148*/ 	.word	0x00001b60


	//----- nvinfo : EIATTR_MAX_THREADS
	.align		4
.L_38:
        /*014c*/ 	.byte	0x04, 0x05
        /*014e*/ 	.short	(.L_40 - .L_39)
.L_39:
        /*0150*/ 	.word	0x00000100
        /*0154*/ 	.word	0x00000001
        /*0158*/ 	.word	0x00000001
.L_40:


//--------------------- .nv.rel.action            --------------------------
	.section	.nv.rel.action,"",@"SHT_CUDA_RELOCINFO"
	.align	8
	.sectionentsize	8
        /*0000*/ 	.byte	0x73, 0x00, 0x00, 0x00, 0x00, 0x00, 0x00, 0x00, 0x00, 0x00, 0x00, 0x11, 0x25, 0x00, 0x05, 0x36


//--------------------- .nv.constant0.triton__0d1d2d3d4d5d6d7d8de9de --------------------------
	.section	.nv.constant0.triton__0d1d2d3d4d5d6d7d8de9de,"a",@progbits
	.align	4
.nv.constant0.triton__0d1d2d3d4d5d6d7d8de9de:
	.zero		424


//--------------------- .text.triton__0d1d2d3d4d5d6d7d8de9de --------------------------
	.section	.text.triton__0d1d2d3d4d5d6d7d8de9de,"ax",@progbits
	.sectionflags	@"SHF_BARRIERS=1"
	.sectioninfo	@"SHI_REGISTERS=40"
	.align	128
        .global         triton__0d1d2d3d4d5d6d7d8de9de
        .type           triton__0d1d2d3d4d5d6d7d8de9de,@function
        .size           triton__0d1d2d3d4d5d6d7d8de9de,(.L_x_3 - triton__0d1d2d3d4d5d6d7d8de9de)
        .other          triton__0d1d2d3d4d5d6d7d8de9de,@"STO_CUDA_ENTRY STV_DEFAULT"
triton__0d1d2d3d4d5d6d7d8de9de:
.text.triton__0d1d2d3d4d5d6d7d8de9de:
[----:B------:R-:W-:-:S02]  /*0000*/  MOV R1, c[0x0][0x28] ;  /* 0x00000a0000017a02 */ /* 0x000fc40000000f00 */
[----:B------:R-:W0:Y:S01]  /*0010*/  S2R R27, SR_TID.X ;  /* 0x00000000001b7919 */ /* 0x000e220000002100 */
[----:B------:R-:W-:Y:S01]  /*0020*/  MOV R7, 0x2 ;  /* 0x0000000200077802 */ /* 0x000fe20000000f00 */
[----:B------:R-:W-:Y:S01]  /*0030*/  CS2R R8, SRZ ;  /* 0x0000000000087805 */ /* 0x000fe2000001ff00 */
[----:B------:R-:W-:Y:S01]  /*0040*/  CS2R R10, SRZ ;  /* 0x00000000000a7805 */ /* 0x000fe2000001ff00 */
[----:B------:R-:W1:Y:S01]  /*0050*/  S2R R0, SR_CTAID.X ;  /* 0x0000000000007919 */ /* 0x000e620000002500 */
[----:B------:R-:W-:Y:S01]  /*0060*/  ULDC.64 UR6, c[0x0][0x118] ;  /* 0x0000460000067ab9 */ /* 0x000fe20000000a00 */
[----:B0-----:R-:W-:-:S04]  /*0070*/  LOP3.LUT R26, R27, 0xff, RZ, 0xc0, !PT ;  /* 0x000000ff1b1a7812 */ /* 0x001fc800078ec0ff */
[----:B------:R-:W-:-:S04]  /*0080*/  SHF.L.U32 R25, R26, 0x3, RZ ;  /* 0x000000031a197819 */ /* 0x000fc800000006ff */
[----:B------:R-:W-:Y:S01]  /*0090*/  IADD3 R3, R25, 0x800, RZ ;  /* 0x0000080019037810 */ /* 0x000fe20007ffe0ff */
[----:B-1----:R-:W-:-:S03]  /*00a0*/  IMAD R6, R0, 0x900, R25 ;  /* 0x0000090000067824 */ /* 0x002fc600078e0219 */
[----:B------:R-:W-:Y:S02]  /*00b0*/  ISETP.GE.U32.AND P0, PT, R3, 0x900, PT ;  /* 0x000009000300780c */ /* 0x000fe40003f06070 */
[----:B------:R-:W-:-:S05]  /*00c0*/  IADD3 R12, R6, 0x800, RZ ;  /* 0x00000800060c7810 */ /* 0x000fca0007ffe0ff */
[----:B------:R-:W-:-:S04]  /*00d0*/  IMAD.WIDE R12, R12, R7, c[0x0][0x160] ;  /* 0x000058000c0c7625 */ /* 0x000fc800078e0207 */
[----:B------:R-:W-:Y:S02]  /*00e0*/  IMAD.WIDE R6, R6, R7, c[0x0][0x160] ;  /* 0x0000580006067625 */ /* 0x000fe400078e0207 */
[----:B------:R-:W2:Y:S04]  /*00f0*/  @!P0 LDG.E.EL.128 R8, [R12.64] ;  /* 0x000000060c088981 */ /* 0x000ea8000c2e1d00 */
[----:B------:R-:W3:Y:S01]  /*0100*/  LDG.E.EL.128 R4, [R6.64] ;  /* 0x0000000606047981 */ /* 0x000ee2000c2e1d00 */
[C---:B------:R-:W-:Y:S01]  /*0110*/  LOP3.LUT P1, RZ, R27.reuse, 0x1f, RZ, 0xc0, !PT ;  /* 0x0000001f1bff7812 */ /* 0x040fe2000782c0ff */
[----:B------:R-:W-:Y:S01]  /*0120*/  CS2R R30, SRZ ;  /* 0x00000000001e7805 */ /* 0x000fe2000001ff00 */
[----:B------:R-:W-:Y:S01]  /*0130*/  ISETP.GE.AND P2, PT, R27, 0x8, PT ;  /* 0x000000081b00780c */ /* 0x000fe20003f46270 */
[----:B------:R-:W-:Y:S01]  /*0140*/  CS2R R32, SRZ ;  /* 0x0000000000207805 */ /* 0x000fe2000001ff00 */
[----:B------:R-:W-:Y:S01]  /*0150*/  SHF.R.U32.HI R28, RZ, 0x3, R27 ;  /* 0x00000003ff1c7819 */ /* 0x000fe2000001161b */
[----:B------:R-:W-:Y:S01]  /*0160*/  CS2R R34, SRZ ;  /* 0x0000000000227805 */ /* 0x000fe2000001ff00 */
[----:B------:R-:W-:Y:S01]  /*0170*/  ISETP.NE.AND P3, PT, R26, RZ, PT ;  /* 0x000000ff1a00720c */ /* 0x000fe20003f65270 */
[----:B------:R-:W-:Y:S01]  /*0180*/  UPLOP3.LUT UP0, UPT, UPT, UPT, UPT, 0x80, 0x0 ;  /* 0x000000000000789c */ /* 0x000fe20003f0f070 */
[----:B------:R-:W-:Y:S01]  /*0190*/  LOP3.LUT R28, R28, 0x1c, RZ, 0xc0, !PT ;  /* 0x0000001c1c1c7812 */ /* 0x000fe200078ec0ff */
[----:B------:R-:W-:Y:S01]  /*01a0*/  UMOV UR4, URZ ;  /* 0x0000003f00047c82 */ /* 0x000fe20008000000 */
[----:B------:R-:W-:-:S02]  /*01b0*/  MOV R29, RZ ;  /* 0x000000ff001d7202 */ /* 0x000fc40000000f00 */
[----:B------:R-:W-:Y:S02]  /*01c0*/  MOV R36, RZ ;  /* 0x000000ff00247202 */ /* 0x000fe40000000f00 */
[----:B------:R-:W-:Y:S02]  /*01d0*/  SHF.L.U32 R24, R26, 0x2, RZ ;  /* 0x000000021a187819 */ /* 0x000fe400000006ff */
[----:B--2---:R-:W-:Y:S02]  /*01e0*/  SEL R15, R8, RZ, !P0 ;  /* 0x000000ff080f7207 */ /* 0x004fe40004000000 */
[----:B------:R-:W-:Y:S02]  /*01f0*/  SEL R16, R9, RZ, !P0 ;  /* 0x000000ff09107207 */ /* 0x000fe40004000000 */
[C---:B---3--:R-:W-:Y:S02]  /*0200*/  PRMT R8, R4.reuse, 0x7632, R8 ;  /* 0x0000763204087816 */ /* 0x048fe40000000008 */
[----:B------:R-:W-:-:S02]  /*0210*/  SHF.L.U32 R14, R4, 0x10, RZ ;  /* 0x00000010040e7819 */ /* 0x000fc400000006ff */
[C---:B------:R-:W-:Y:S01]  /*0220*/  PRMT R4, R15.reuse, 0x7632, R4 ;  /* 0x000076320f047816 */ /* 0x040fe20000000004 */
[----:B------:R-:W-:Y:S01]  /*0230*/  IMAD.U32 R15, R15, 0x10000, RZ ;  /* 0x000100000f0f7824 */ /* 0x000fe200078e00ff */
[----:B------:R-:W-:Y:S02]  /*0240*/  PRMT R12, R16, 0x7632, R12 ;  /* 0x00007632100c7816 */ /* 0x000fe4000000000c */
[----:B------:R-:W-:Y:S01]  /*0250*/  SHF.L.U32 R13, R4, 0x10, RZ ;  /* 0x00000010040d7819 */ /* 0x000fe200000006ff */
[----:B------:R-:W-:Y:S01]  /*0260*/  FMUL R15, R15, R15 ;  /* 0x0000000f0f0f7220 */ /* 0x000fe20000400000 */
[----:B------:R-:W-:Y:S01]  /*0270*/  SHF.L.U32 R16, R16, 0x10, RZ ;  /* 0x0000001010107819 */ /* 0x000fe200000006ff */
[----:B------:R-:W-:Y:S01]  /*0280*/  IMAD.U32 R12, R12, 0x10000, RZ ;  /* 0x000100000c0c7824 */ /* 0x000fe200078e00ff */
[----:B------:R-:W-:Y:S01]  /*0290*/  SHF.L.U32 R8, R8, 0x10, RZ ;  /* 0x0000001008087819 */ /* 0x000fe200000006ff */
[----:B------:R-:W-:Y:S01]  /*02a0*/  FMUL R13, R13, R13 ;  /* 0x0000000d0d0d7220 */ /* 0x000fe20000400000 */
[----:B------:R-:W-:Y:S01]  /*02b0*/  FSEL R15, R15, -RZ, !P0 ;  /* 0x800000ff0f0f7208 */ /* 0x000fe20004000000 */
[----:B------:R-:W-:Y:S01]  /*02c0*/  FMUL R16, R16, R16 ;  /* 0x0000001010107220 */ /* 0x000fe20000400000 */
[----:B------:R-:W-:Y:S01]  /*02d0*/  SEL R10, R10, RZ, !P0 ;  /* 0x000000ff0a0a7207 */ /* 0x000fe20004000000 */
[----:B------:R-:W-:Y:S01]  /*02e0*/  FMUL R12, R12, R12 ;  /* 0x0000000c0c0c7220 */ /* 0x000fe20000400000 */
[----:B------:R-:W-:Y:S01]  /*02f0*/  FSEL R13, R13, -RZ, !P0 ;  /* 0x800000ff0d0d7208 */ /* 0x000fe20004000000 */
[----:B------:R-:W-:Y:S01]  /*0300*/  FFMA R15, R14, R14, R15 ;  /* 0x0000000e0e0f7223 */ /* 0x000fe2000000000f */
[----:B------:R-:W-:-:S02]  /*0310*/  PRMT R9, R5, 0x7632, R9 ;  /* 0x0000763205097816 */ /* 0x000fc40000000009 */
[----:B------:R-:W-:Y:S01]  /*0320*/  SHF.L.U32 R5, R5, 0x10, RZ ;  /* 0x0000001005057819 */ /* 0x000fe200000006ff */
[----:B------:R-:W-:Y:S01]  /*0330*/  FFMA R14, R8, R8, R13 ;  /* 0x00000008080e7223 */ /* 0x000fe2000000000d */
[C---:B------:R-:W-:Y:S02]  /*0340*/  PRMT R8, R10.reuse, 0x7632, R8 ;  /* 0x000076320a087816 */ /* 0x040fe40000000008 */
[----:B------:R-:W-:Y:S01]  /*0350*/  SHF.L.U32 R10, R10, 0x10, RZ ;  /* 0x000000100a0a7819 */ /* 0x000fe200000006ff */
[----:B------:R-:W-:Y:S01]  /*0360*/  FADD R15, R15, R14 ;  /* 0x0000000e0f0f7221 */ /* 0x000fe20000000000 */
[----:B------:R-:W-:Y:S02]  /*0370*/  FSEL R16, R16, -RZ, !P0 ;  /* 0x800000ff10107208 */ /* 0x000fe40004000000 */
[----:B------:R-:W-:Y:S01]  /*0380*/  SEL R11, R11, RZ, !P0 ;  /* 0x000000ff0b0b7207 */ /* 0x000fe20004000000 */
[----:B------:R-:W-:Y:S01]  /*0390*/  FMUL R10, R10, R10 ;  /* 0x0000000a0a0a7220 */ /* 0x000fe20000400000 */
[----:B------:R-:W-:Y:S01]  /*03a0*/  SHF.L.U32 R9, R9, 0x10, RZ ;  /* 0x0000001009097819 */ /* 0x000fe200000006ff */
[----:B------:R-:W-:Y:S01]  /*03b0*/  FFMA R16, R5, R5, R16 ;  /* 0x0000000505107223 */ /* 0x000fe20000000010 */
[----:B------:R-:W-:-:S02]  /*03c0*/  FSEL R12, R12, -RZ, !P0 ;  /* 0x800000ff0c0c7208 */ /* 0x000fc40004000000 */
[----:B------:R-:W-:Y:S01]  /*03d0*/  SHF.L.U32 R8, R8, 0x10, RZ ;  /* 0x0000001008087819 */ /* 0x000fe200000006ff */
[----:B------:R-:W-:Y:S01]  /*03e0*/  FADD R15, R16, R15 ;  /* 0x0000000f100f7221 */ /* 0x000fe20000000000 */
[----:B------:R-:W-:Y:S01]  /*03f0*/  PRMT R5, R11, 0x7632, R5 ;  /* 0x000076320b057816 */ /* 0x000fe20000000005 */
[----:B------:R-:W-:Y:S01]  /*0400*/  FFMA R12, R9, R9, R12 ;  /* 0x00000009090c7223 */ /* 0x000fe2000000000c */
[----:B------:R-:W-:Y:S01]  /*0410*/  PRMT R3, R6, 0x7632, R3 ;  /* 0x0000763206037816 */ /* 0x000fe20000000003 */
[----:B------:R-:W-:Y:S01]  /*0420*/  IMAD.U32 R11, R11, 0x10000, RZ ;  /* 0x000100000b0b7824 */ /* 0x000fe200078e00ff */
[----:B------:R-:W-:Y:S01]  /*0430*/  FMUL R8, R8, R8 ;  /* 0x0000000808087220 */ /* 0x000fe20000400000 */
[----:B------:R-:W-:Y:S01]  /*0440*/  SHF.L.U32 R6, R6, 0x10, RZ ;  /* 0x0000001006067819 */ /* 0x000fe200000006ff */
[----:B------:R-:W-:Y:S01]  /*0450*/  FADD R12, R12, R15 ;  /* 0x0000000f0c0c7221 */ /* 0x000fe20000000000 */
[----:B------:R-:W-:Y:S01]  /*0460*/  FSEL R9, R10, -RZ, !P0 ;  /* 0x800000ff0a097208 */ /* 0x000fe20004000000 */
[----:B------:R-:W-:Y:S01]  /*0470*/  FMUL R11, R11, R11 ;  /* 0x0000000b0b0b7220 */ /* 0x000fe20000400000 */
[----:B------:R-:W-:-:S02]  /*0480*/  SHF.L.U32 R5, R5, 0x10, RZ ;  /* 0x0000001005057819 */ /* 0x000fc400000006ff */
[----:B------:R-:W-:Y:S01]  /*0490*/  SHF.L.U32 R3, R3, 0x10, RZ ;  /* 0x0000001003037819 */ /* 0x000fe200000006ff */
[----:B------:R-:W-:Y:S01]  /*04a0*/  FFMA R9, R6, R6, R9 ;  /* 0x0000000606097223 */ /* 0x000fe20000000009 */
[----:B------:R-:W-:Y:S01]  /*04b0*/  FSEL R8, R8, -RZ, !P0 ;  /* 0x800000ff08087208 */ /* 0x000fe20004000000 */
[----:B------:R-:W-:Y:S01]  /*04c0*/  FMUL R5, R5, R5 ;  /* 0x0000000505057220 */ /* 0x000fe20000400000 */
[----:B------:R-:W-:Y:S01]  /*04d0*/  PRMT R4, R7, 0x7632, R4 ;  /* 0x0000763207047816 */ /* 0x000fe20000000004 */
[----:B------:R-:W-:Y:S01]  /*04e0*/  FADD R9, R9, R12 ;  /* 0x0000000c09097221 */ /* 0x000fe20000000000 */
[----:B------:R-:W-:Y:S01]  /*04f0*/  SHF.L.U32 R7, R7, 0x10, RZ ;  /* 0x0000001007077819 */ /* 0x000fe200000006ff */
[----:B------:R-:W-:Y:S01]  /*0500*/  FFMA R8, R3, R3, R8 ;  /* 0x0000000303087223 */ /* 0x000fe20000000008 */
[----:B------:R-:W-:Y:S02]  /*0510*/  FSEL R6, R11, -RZ, !P0 ;  /* 0x800000ff0b067208 */ /* 0x000fe40004000000 */
[----:B------:R-:W-:Y:S01]  /*0520*/  SHF.L.U32 R4, R4, 0x10, RZ ;  /* 0x0000001004047819 */ /* 0x000fe200000006ff */
[----:B------:R-:W-:Y:S01]  /*0530*/  FADD R9, R8, R9 ;  /* 0x0000000908097221 */ /* 0x000fe20000000000 */
[----:B------:R-:W-:Y:S01]  /*0540*/  FSEL R5, R5, -RZ, !P0 ;  /* 0x800000ff05057208 */ /* 0x000fe20004000000 */
[----:B------:R-:W-:Y:S01]  /*0550*/  FFMA R6, R7, R7, R6 ;  /* 0x0000000707067223 */ /* 0x000fe20000000006 */
[----:B------:R-:W-:-:S03]  /*0560*/  LOP3.LUT P0, RZ, R27, 0x7, RZ, 0xc0, !PT ;  /* 0x000000071bff7812 */ /* 0x000fc6000780c0ff */
[----:B------:R-:W-:Y:S01]  /*0570*/  FFMA R5, R4, R4, R5 ;  /* 0x0000000404057223 */ /* 0x000fe20000000005 */
[----:B------:R-:W-:Y:S01]  /*0580*/  FADD R6, R6, R9 ;  /* 0x0000000906067221 */ /* 0x000fe20000000000 */
[----:B------:R-:W-:-:S03]  /*0590*/  ISETP.LT.AND P0, PT, R27, 0x8, !P0 ;  /* 0x000000081b00780c */ /* 0x000fc60004701270 */
[----:B------:R-:W-:-:S05]  /*05a0*/  FADD R5, R5, R6 ;  /* 0x0000000605057221 */ /* 0x000fca0000000000 */
[----:B------:R-:W0:Y:S02]  /*05b0*/  SHFL.BFLY PT, R4, R5, 0x10, 0x1f ;  /* 0x0e001f0005047f89 */ /* 0x000e2400000e0000 */
[----:B0-----:R-:W-:-:S05]  /*05c0*/  FADD R4, R5, R4 ;  /* 0x0000000405047221 */ /* 0x001fca0000000000 */
        /* <DEDUP_REMOVED lines=8> */
[----:B------:R-:W-:Y:S04]  /*0650*/  @!P1 STS [R28], R9 ;  /* 0x000000091c009388 */ /* 0x000fe80000000800 */
[----:B------:R-:W-:Y:S06]  /*0660*/  BAR.SYNC 0x0 ;  /* 0x0000000000007b1d */ /* 0x000fec0000000000 */
[----:B------:R-:W0:Y:S04]  /*0670*/  @!P2 LDS R2, [R27.X4] ;  /* 0x000000001b02a984 */ /* 0x000e280000004800 */
[----:B0-----:R-:W0:Y:S02]  /*0680*/  SHFL.BFLY PT, R3, R2, 0x4, 0x1f ;  /* 0x0c801f0002037f89 */ /* 0x001e2400000e0000 */
[----:B0-----:R-:W-:Y:S01]  /*0690*/  FADD R3, R2, R3 ;  /* 0x0000000302037221 */ /* 0x001fe20000000000 */
[----:B------:R-:W-:-:S04]  /*06a0*/  IMAD.MOV.U32 R2, RZ, RZ, 0x39e38e39 ;  /* 0x39e38e39ff027424 */ /* 0x000fc800078e00ff */
[----:B------:R-:W0:Y:S02]  /*06b0*/  SHFL.BFLY PT, R4, R3, 0x2, 0x1f ;  /* 0x0c401f0003047f89 */ /* 0x000e2400000e0000 */
[----:B0-----:R-:W-:-:S05]  /*06c0*/  FADD R4, R3, R4 ;  /* 0x0000000403047221 */ /* 0x001fca0000000000 */
[----:B------:R-:W0:Y:S02]  /*06d0*/  SHFL.BFLY PT, R5, R4, 0x1, 0x1f ;  /* 0x0c201f0004057f89 */ /* 0x000e2400000e0000 */
[----:B0-----:R-:W-:Y:S01]  /*06e0*/  FADD R6, R4, R5 ;  /* 0x0000000504067221 */ /* 0x001fe20000000000 */
[----:B------:R-:W-:-:S04]  /*06f0*/  MOV R5, 0x4 ;  /* 0x0000000400057802 */ /* 0x000fc80000000f00 */
[----:B------:R-:W-:Y:S01]  /*0700*/  @P0 STS [R27.X4], R6 ;  /* 0x000000061b000388 */ /* 0x000fe20000004800 */
[----:B------:R-:W-:-:S03]  /*0710*/  IMAD.WIDE R4, R0, R5, c[0x0][0x180] ;  /* 0x0000600000047625 */ /* 0x000fc600078e0205 */
[----:B------:R-:W-:Y:S06]  /*0720*/  BAR.SYNC 0x0 ;  /* 0x0000000000007b1d */ /* 0x000fec0000000000 */
[----:B------:R-:W0:Y:S04]  /*0730*/  LDS R7, [RZ] ;  /* 0x00000000ff077984 */ /* 0x000e280000000800 */
[----:B------:R-:W-:Y:S06]  /*0740*/  BAR.SYNC 0x0 ;  /* 0x0000000000007b1d */ /* 0x000fec0000000000 */
[----:B0-----:R-:W-:Y:S01]  /*0750*/  STS [RZ], R7 ;  /* 0x00000007ff007388 */ /* 0x001fe20000000800 */
[----:B------:R-:W-:-:S03]  /*0760*/  FFMA R2, R7, R2, 9.9999997473787516356e-06 ;  /* 0x3727c5ac07027423 */ /* 0x000fc60000000002 */
[----:B------:R-:W-:Y:S06]  /*0770*/  BAR.SYNC 0x0 ;  /* 0x0000000000007b1d */ /* 0x000fec0000000000 */
[----:B------:R-:W0:Y:S01]  /*0780*/  LDS R3, [RZ] ;  /* 0x00000000ff037984 */ /* 0x000e220000000800 */
[----:B------:R-:W1:Y:S03]  /*0790*/  MUFU.RSQ R2, R2 ;  /* 0x0000000200027308 */ /* 0x000e660000001400 */
[----:B0-----:R0:W-:Y:S02]  /*07a0*/  @!P3 STG.E [R4.64], R3 ;  /* 0x000000030400b986 */ /* 0x0011e4000c101906 */
[----:B01----:R-:W-:-:S03]  /*07b0*/  IADD3 R3, R25, 0x4, RZ ;  /* 0x0000000419037810 */ /* 0x003fc60007ffe0ff */
.L_x_0:
[C---:B------:R-:W-:Y:S01]  /*07c0*/  IADD3 R4, P4, R25.reuse, UR4, RZ ;  /* 0x0000000419047c10 */ /* 0x040fe2000ff9e0ff */
[----:B------:R-:W-:Y:S01]  /*07d0*/  IMAD.MOV.U32 R18, RZ, RZ, 0x2 ;  /* 0x00000002ff127424 */ /* 0x000fe200078e00ff */
[----:B------:R-:W-:Y:S01]  /*07e0*/  LOP3.LUT R23, R25, UR4, RZ, 0xfc, !PT ;  /* 0x0000000419177c12 */ /* 0x000fe2000f8efcff */
[----:B------:R-:W-:Y:S01]  /*07f0*/  CS2R R6, SRZ ;  /* 0x0000000000067805 */ /* 0x000fe2000001ff00 */
[----:B------:R-:W-:Y:S01]  /*0800*/  IADD3.X R5, RZ, RZ, RZ, P4, !PT ;  /* 0x000000ffff057210 */ /* 0x000fe200027fe4ff */
[----:B------:R-:W-:Y:S01]  /*0810*/  CS2R R8, SRZ ;  /* 0x0000000000087805 */ /* 0x000fe2000001ff00 */
[----:B------:R-:W-:Y:S01]  /*0820*/  ISETP.GE.U32.AND P4, PT, R23, 0x900, PT ;  /* 0x000009001700780c */ /* 0x000fe20003f86070 */
[----:B------:R-:W-:Y:S01]  /*0830*/  IMAD R21, R0, 0x900, R23 ;  /* 0x0000090000157824 */ /* 0x000fe200078e0217 */
[C---:B------:R-:W-:Y:S01]  /*0840*/  LEA R16, P5, R4.reuse, c[0x0][0x168], 0x2 ;  /* 0x00005a0004107a11 */ /* 0x040fe200078a10ff */
[----:B------:R-:W-:Y:S01]  /*0850*/  CS2R R10, SRZ ;  /* 0x00000000000a7805 */ /* 0x000fe2000001ff00 */
[----:B------:R-:W-:Y:S01]  /*0860*/  LOP3.LUT R13, R3, UR4, RZ, 0xfc, !PT ;  /* 0x00000004030d7c12 */ /* 0x000fe2000f8efcff */
[----:B------:R-:W-:Y:S01]  /*0870*/  IMAD.WIDE R18, R21, R18, c[0x0][0x160] ;  /* 0x0000580015127625 */ /* 0x000fe200078e0212 */
[----:B------:R-:W-:-:S02]  /*0880*/  LEA.HI.X R17, R4, c[0x0][0x16c], R5, 0x2, P5 ;  /* 0x00005b0004117a11 */ /* 0x000fc400028f1405 */
[----:B------:R-:W-:Y:S01]  /*0890*/  CS2R R4, SRZ ;  /* 0x0000000000047805 */ /* 0x000fe2000001ff00 */
[----:B------:R-:W-:Y:S01]  /*08a0*/  MOV R22, 0x4 ;  /* 0x0000000400167802 */ /* 0x000fe20000000f00 */
[----:B------:R-:W-:Y:S01]  /*08b0*/  IMAD R37, R0, 0x900, R13 ;  /* 0x0000090000257824 */ /* 0x000fe200078e020d */
[----:B------:R-:W-:Y:S01]  /*08c0*/  CS2R R14, SRZ ;  /* 0x00000000000e7805 */ /* 0x000fe2000001ff00 */
[----:B------:R-:W-:Y:S01]  /*08d0*/  CS2R R12, SRZ ;  /* 0x00000000000c7805 */ /* 0x000fe2000001ff00 */
[----:B------:R0:W2:Y:S04]  /*08e0*/  @!P4 LDG.E.EL.128 R8, [R16.64+0x10] ;  /* 0x000010061008c981 */ /* 0x0000a8000c2e1d00 */
[----:B------:R2:W3:Y:S01]  /*08f0*/  @!P4 LDG.E.EL.128 R4, [R18.64] ;  /* 0x000000061204c981 */ /* 0x0004e2000c2e1d00 */
[----:B0-----:R-:W-:-:S05]  /*0900*/  IMAD.WIDE R16, R37, R22, c[0x0][0x170] ;  /* 0x00005c0025107625 */ /* 0x001fca00078e0216 */
[----:B------:R-:W4:Y:S01]  /*0910*/  @!P4 LDG.E.EL.128 R12, [R16.64] ;  /* 0x00000006100cc981 */ /* 0x000f22000c2e1d00 */
[----:B--2---:R-:W-:Y:S02]  /*0920*/  SEL R18, R8, RZ, !P4 ;  /* 0x000000ff08127207 */ /* 0x004fe40006000000 */
[----:B---3--:R-:W-:-:S04]  /*0930*/  SEL R6, R6, RZ, !P4 ;  /* 0x000000ff06067207 */ /* 0x008fc80006000000 */
[----:B------:R-:W-:Y:S01]  /*0940*/  SHF.L.U32 R19, R6, 0x10, RZ ;  /* 0x0000001006137819 */ /* 0x000fe200000006ff */
[----:B------:R-:W-:-:S04]  /*0950*/  FADD R18, R18, 1 ;  /* 0x3f80000012127421 */ /* 0x000fc80000000000 */
[----:B------:R-:W-:Y:S01]  /*0960*/  FMUL R19, R19, R2 ;  /* 0x0000000213137220 */ /* 0x000fe20000400000 */
[----:B----4-:R-:W-:Y:S02]  /*0970*/  SEL R8, R12, RZ, !P4 ;  /* 0x000000ff0c087207 */ /* 0x010fe40006000000 */
[----:B------:R-:W-:-:S03]  /*0980*/  SEL R12, R7, RZ, !P4 ;  /* 0x000000ff070c7207 */ /* 0x000fc60006000000 */
[----:B------:R-:W-:Y:S01]  /*0990*/  FFMA R7, R19, R18, R8 ;  /* 0x0000001213077223 */ /* 0x000fe20000000008 */
[----:B------:R-:W-:Y:S02]  /*09a0*/  PRMT R6, R12, 0x7632, R6 ;  /* 0x000076320c067816 */ /* 0x000fe40000000006 */
[----:B------:R-:W-:Y:S02]  /*09b0*/  SEL R8, R14, RZ, !P4 ;  /* 0x000000ff0e087207 */ /* 0x000fe40006000000 */
[----:B------:R-:W-:Y:S02]  /*09c0*/  SHF.L.U32 R17, R12, 0x10, RZ ;  /* 0x000000100c117819 */ /* 0x000fe400000006ff */
[----:B------:R-:W-:Y:S02]  /*09d0*/  SEL R14, R10, RZ, !P4 ;  /* 0x000000ff0a0e7207 */ /* 0x000fe40006000000 */
[----:B------:R-:W-:Y:S02]  /*09e0*/  SEL R16, R11, RZ, !P4 ;  /* 0x000000ff0b107207 */ /* 0x000fe40006000000 */
[----:B------:R-:W-:Y:S01]  /*09f0*/  SHF.L.U32 R11, R6, 0x10, RZ ;  /* 0x00000010060b7819 */ /* 0x000fe200000006ff */
[----:B------:R-:W-:Y:S01]  /*0a00*/  FADD R14, R14, 1 ;  /* 0x3f8000000e0e7421 */ /* 0x000fe20000000000 */
[----:B------:R-:W-:Y:S01]  /*0a10*/  SEL R12, R15, RZ, !P4 ;  /* 0x000000ff0f0c7207 */ /* 0x000fe20006000000 */
[-C--:B------:R-:W-:Y:S01]  /*0a20*/  FMUL R15, R17, R2.reuse ;  /* 0x00000002110f7220 */ /* 0x080fe20000400000 */
[----:B------:R-:W-:Y:S01]  /*0a30*/  FADD R10, R16, 1 ;  /* 0x3f800000100a7421 */ /* 0x000fe20000000000 */
[----:B------:R-:W-:Y:S01]  /*0a40*/  FMUL R11, R11, R2 ;  /* 0x000000020b0b7220 */ /* 0x000fe20000400000 */
[----:B------:R-:W-:Y:S01]  /*0a50*/  CS2R R16, SRZ ;  /* 0x0000000000107805 */ /* 0x000fe2000001ff00 */
[----:B------:R-:W-:Y:S01]  /*0a60*/  FFMA R8, R15, R14, R8 ;  /* 0x0000000e0f087223 */ /* 0x000fe20000000008 */
[----:B------:R-:W-:Y:S01]  /*0a70*/  CS2R R18, SRZ ;  /* 0x0000000000127805 */ /* 0x000fe2000001ff00 */
[----:B------:R-:W-:Y:S01]  /*0a80*/  IMAD.WIDE.U32 R14, R23, R22, c[0x0][0x168] ;  /* 0x00005a00170e7625 */ /* 0x000fe200078e0016 */
[----:B------:R-:W-:-:S03]  /*0a90*/  FFMA R12, R11, R10, R12 ;  /* 0x0000000a0b0c7223 */ /* 0x000fc6000000000c */
[----:B------:R-:W-:Y:S01]  /*0aa0*/  IMAD.WIDE R10, R21, R22, c[0x0][0x170] ;  /* 0x00005c00150a7625 */ /* 0x000fe200078e0216 */
[----:B------:R0:W2:Y:S01]  /*0ab0*/  @!P4 LDG.E.EL.128 R16, [R14.64] ;  /* 0x000000060e10c981 */ /* 0x0000a2000c2e1d00 */
[----:B------:R-:W-:Y:S01]  /*0ac0*/  CS2R R20, SRZ ;  /* 0x0000000000147805 */ /* 0x000fe2000001ff00 */
[----:B------:R-:W-:-:S06]  /*0ad0*/  CS2R R22, SRZ ;  /* 0x0000000000167805 */ /* 0x000fcc000001ff00 */
[----:B------:R1:W3:Y:S01]  /*0ae0*/  @!P4 LDG.E.EL.128 R20, [R10.64] ;  /* 0x000000060a14c981 */ /* 0x0002e2000c2e1d00 */
[----:B------:R-:W-:Y:S02]  /*0af0*/  PRMT R6, R6, 0x7632, R6 ;  /* 0x0000763206067816 */ /* 0x000fe40000000006 */
[----:B------:R-:W-:Y:S02]  /*0b00*/  SEL R37, R9, RZ, !P4 ;  /* 0x000000ff09257207 */ /* 0x000fe40006000000 */
[----:B------:R-:W-:Y:S01]  /*0b10*/  SHF.L.U32 R9, R6, 0x10, RZ ;  /* 0x0000001006097819 */ /* 0x000fe200000006ff */
[----:B------:R-:W-:Y:S01]  /*0b20*/  FMUL R8, R8, R8 ;  /* 0x0000000808087220 */ /* 0x000fe20000400000 */
[----:B------:R-:W-:Y:S01]  /*0b30*/  SEL R6, R13, RZ, !P4 ;  /* 0x000000ff0d067207 */ /* 0x000fe20006000000 */
[----:B------:R-:W-:Y:S01]  /*0b40*/  FADD R13, R37, 1 ;  /* 0x3f800000250d7421 */ /* 0x000fe20000000000 */
[----:B------:R-:W-:Y:S01]  /*0b50*/  FMUL R12, R12, R12 ;  /* 0x0000000c0c0c7220 */ /* 0x000fe20000400000 */
[----:B------:R-:W-:Y:S01]  /*0b60*/  FMUL R9, R9, R2 ;  /* 0x0000000209097220 */ /* 0x000fe20000400000 */
[----:B------:R-:W-:-:S03]  /*0b70*/  FMUL R7, R7, R7 ;  /* 0x0000000707077220 */ /* 0x000fc60000400000 */
[----:B------:R-:W-:Y:S01]  /*0b80*/  FFMA R6, R9, R13, R6 ;  /* 0x0000000d09067223 */ /* 0x000fe20000000006 */
[----:B------:R-:W-:Y:S02]  /*0b90*/  FSEL R9, R8, -RZ, !P4 ;  /* 0x800000ff08097208 */ /* 0x000fe40006000000 */
[----:B-1----:R-:W-:Y:S02]  /*0ba0*/  FSEL R11, R12, -RZ, !P4 ;  /* 0x800000ff0c0b7208 */ /* 0x002fe40006000000 */
[----:B------:R-:W-:Y:S02]  /*0bb0*/  SEL R4, R4, RZ, !P4 ;  /* 0x000000ff04047207 */ /* 0x000fe40006000000 */
[----:B------:R-:W-:Y:S01]  /*0bc0*/  SEL R5, R5, RZ, !P4 ;  /* 0x000000ff05057207 */ /* 0x000fe20006000000 */
[----:B------:R-:W-:Y:S01]  /*0bd0*/  FADD R36, R9, R36 ;  /* 0x0000002409247221 */ /* 0x000fe20000000000 */
[----:B------:R-:W-:Y:S01]  /*0be0*/  FSEL R7, R7, -RZ, !P4 ;  /* 0x800000ff07077208 */ /* 0x000fe20006000000 */
[----:B------:R-:W-:Y:S01]  /*0bf0*/  FADD R32, R11, R32 ;  /* 0x000000200b207221 */ /* 0x000fe20000000000 */
[----:B------:R-:W-:-:S02]  /*0c00*/  PRMT R9, R4, 0x7632, R9 ;  /* 0x0000763204097816 */ /* 0x000fc40000000009 */
[----:B------:R-:W-:Y:S01]  /*0c10*/  PRMT R11, R5, 0x7632, R11 ;  /* 0x00007632050b7816 */ /* 0x000fe2000000000b */
[----:B------:R-:W-:Y:S01]  /*0c20*/  FADD R34, R7, R34 ;  /* 0x0000002207227221 */ /* 0x000fe20000000000 */
[----:B------:R-:W-:Y:S01]  /*0c30*/  SHF.L.U32 R5, R5, 0x10, RZ ;  /* 0x0000001005057819 */ /* 0x000fe200000006ff */
[----:B------:R-:W-:Y:S01]  /*0c40*/  IMAD.U32 R13, R4, 0x10000, RZ ;  /* 0x00010000040d7824 */ /* 0x000fe200078e00ff */
[----:B0-----:R-:W-:Y:S02]  /*0c50*/  SHF.L.U32 R15, R9, 0x10, RZ ;  /* 0x00000010090f7819 */ /* 0x001fe400000006ff */
[----:B------:R-:W-:Y:S01]  /*0c60*/  SHF.L.U32 R11, R11, 0x10, RZ ;  /* 0x000000100b0b7819 */ /* 0x000fe200000006ff */
[-C--:B------:R-:W-:Y:S01]  /*0c70*/  FMUL R9, R13, R2.reuse ;  /* 0x000000020d097220 */ /* 0x080fe20000400000 */
[-C--:B------:R-:W-:Y:S01]  /*0c80*/  FMUL R5, R5, R2.reuse ;  /* 0x0000000205057220 */ /* 0x080fe20000400000 */
[-C--:B------:R-:W-:Y:S02]  /*0c90*/  FMUL R12, R15, R2.reuse ;  /* 0x000000020f0c7220 */ /* 0x080fe40000400000 */
[----:B------:R-:W-:Y:S01]  /*0ca0*/  FMUL R4, R11, R2 ;  /* 0x000000020b047220 */ /* 0x000fe20000400000 */
[----:B------:R-:W-:Y:S01]  /*0cb0*/  PLOP3.LUT P5, PT, PT, PT, UP0, 0x80, 0x0 ;  /* 0x000000000000781c */ /* 0x000fe20003faf008 */
[----:B------:R-:W-:Y:S01]  /*0cc0*/  FMUL R6, R6, R6 ;  /* 0x0000000606067220 */ /* 0x000fe20000400000 */
[----:B------:R-:W-:-:S02]  /*0cd0*/  UPLOP3.LUT UP0, UPT, UPT, UPT, UPT, 0x40, 0x0 ;  /* 0x000000000000789c */ /* 0x000fc40003f0e870 */
[----:B------:R-:W-:Y:S02]  /*0ce0*/  UMOV UR4, 0x800 ;  /* 0x0000080000047882 */ /* 0x000fe40000000000 */
[----:B------:R-:W-:-:S05]  /*0cf0*/  FSEL R6, R6, -RZ, !P4 ;  /* 0x800000ff06067208 */ /* 0x000fca0006000000 */
[----:B------:R-:W-:Y:S01]  /*0d00*/  FADD R35, R6, R35 ;  /* 0x0000002306237221 */ /* 0x000fe20000000000 */
[----:B--2---:R-:W-:Y:S02]  /*0d10*/  SEL R16, R16, RZ, !P4 ;  /* 0x000000ff10107207 */ /* 0x004fe40006000000 */
[----:B------:R-:W-:Y:S02]  /*0d20*/  SEL R10, R17, RZ, !P4 ;  /* 0x000000ff110a7207 */ /* 0x000fe40006000000 */
[----:B------:R-:W-:Y:S02]  /*0d30*/  SEL R7, R18, RZ, !P4 ;  /* 0x000000ff12077207 */ /* 0x000fe40006000000 */
[----:B------:R-:W-:Y:S01]  /*0d40*/  SEL R8, R19, RZ, !P4 ;  /* 0x000000ff13087207 */ /* 0x000fe20006000000 */
[----:B------:R-:W-:Y:S01]  /*0d50*/  FADD R10, R10, 1 ;  /* 0x3f8000000a0a7421 */ /* 0x000fe20000000000 */
[----:B---3--:R-:W-:Y:S01]  /*0d60*/  SEL R20, R20, RZ, !P4 ;  /* 0x000000ff14147207 */ /* 0x008fe20006000000 */
[----:B------:R-:W-:Y:S01]  /*0d70*/  FADD R7, R7, 1 ;  /* 0x3f80000007077421 */ /* 0x000fe20000000000 */
[----:B------:R-:W-:Y:S01]  /*0d80*/  SEL R21, R21, RZ, !P4 ;  /* 0x000000ff15157207 */ /* 0x000fe20006000000 */
[----:B------:R-:W-:Y:S01]  /*0d90*/  FADD R8, R8, 1 ;  /* 0x3f80000008087421 */ /* 0x000fe20000000000 */
[----:B------:R-:W-:Y:S01]  /*0da0*/  SEL R22, R22, RZ, !P4 ;  /* 0x000000ff16167207 */ /* 0x000fe20006000000 */
[----:B------:R-:W-:Y:S01]  /*0db0*/  FADD R16, R16, 1 ;  /* 0x3f80000010107421 */ /* 0x000fe20000000000 */
[----:B------:R-:W-:Y:S01]  /*0dc0*/  SEL R23, R23, RZ, !P4 ;  /* 0x000000ff17177207 */ /* 0x000fe20006000000 */
[----:B------:R-:W-:-:S02]  /*0dd0*/  FFMA R10, R12, R10, R21 ;  /* 0x0000000a0c0a7223 */ /* 0x000fc40000000015 */
[----:B------:R-:W-:Y:S01]  /*0de0*/  FFMA R9, R9, R16, R20 ;  /* 0x0000001009097223 */ /* 0x000fe20000000014 */
[----:B------:R-:W-:Y:S01]  /*0df0*/  FFMA R5, R5, R7, R22 ;  /* 0x0000000705057223 */ /* 0x000fe20000000016 */
[----:B------:R-:W-:Y:S01]  /*0e00*/  FFMA R4, R4, R8, R23 ;  /* 0x0000000804047223 */ /* 0x000fe20000000017 */
[----:B------:R-:W-:Y:S01]  /*0e10*/  FMUL R10, R10, R10 ;  /* 0x0000000a0a0a7220 */ /* 0x000fe20000400000 */
[----:B------:R-:W-:Y:S01]  /*0e20*/  FMUL R9, R9, R9 ;  /* 0x0000000909097220 */ /* 0x000fe20000400000 */
[----:B------:R-:W-:Y:S01]  /*0e30*/  FMUL R5, R5, R5 ;  /* 0x0000000505057220 */ /* 0x000fe20000400000 */
[----:B------:R-:W-:Y:S02]  /*0e40*/  FMUL R4, R4, R4 ;  /* 0x0000000404047220 */ /* 0x000fe40000400000 */
[----:B------:R-:W-:Y:S02]  /*0e50*/  FSEL R10, R10, -RZ, !P4 ;  /* 0x800000ff0a0a7208 */ /* 0x000fe40006000000 */
[----:B------:R-:W-:-:S02]  /*0e60*/  FSEL R8, R5, -RZ, !P4 ;  /* 0x800000ff05087208 */ /* 0x000fc40006000000 */
[----:B------:R-:W-:Y:S02]  /*0e70*/  FSEL R9, R9, -RZ, !P4 ;  /* 0x800000ff09097208 */ /* 0x000fe40006000000 */
[----:B------:R-:W-:Y:S01]  /*0e80*/  FSEL R4, R4, -RZ, !P4 ;  /* 0x800000ff04047208 */ /* 0x000fe20006000000 */
[----:B------:R-:W-:Y:S01]  /*0e90*/  FADD R33, R8, R33 ;  /* 0x0000002108217221 */ /* 0x000fe20000000000 */
[----:B------:R-:W-:Y:S01]  /*0ea0*/  FADD R31, R10, R31 ;  /* 0x0000001f0a1f7221 */ /* 0x000fe20000000000 */
[----:B------:R-:W-:Y:S02]  /*0eb0*/  FADD R30, R9, R30 ;  /* 0x0000001e091e7221 */ /* 0x000fe40000000000 */
[----:B------:R-:W-:Y:S01]  /*0ec0*/  FADD R29, R4, R29 ;  /* 0x0000001d041d7221 */ /* 0x000fe20000000000 */
[----:B------:R-:W-:Y:S05]  /*0ed0*/  @P5 BRA `(.L_x_0) ;  /* 0xfffff8e000005947 */ /* 0x000fea000383ffff */
[----:B------:R-:W-:Y:S01]  /*0ee0*/  FADD R30, R30, R31 ;  /* 0x0000001f1e1e7221 */ /* 0x000fe20000000000 */
[----:B------:R-:W-:Y:S06]  /*0ef0*/  BAR.SYNC 0x0 ;  /* 0x0000000000007b1d */ /* 0x000fec0000000000 */
[----:B------:R-:W-:Y:S01]  /*0f00*/  FADD R30, R33, R30 ;  /* 0x0000001e211e7221 */ /* 0x000fe20000000000 */
[----:B------:R-:W-:Y:S01]  /*0f10*/  SHF.L.U32 R31, R26, 0x5, RZ ;  /* 0x000000051a1f7819 */ /* 0x000fe200000006ff */
[----:B------:R-:W-:-:S02]  /*0f20*/  UPLOP3.LUT UP0, UPT, UPT, UPT, UPT, 0x80, 0x0 ;  /* 0x000000000000789c */ /* 0x000fc40003f0f070 */
[----:B------:R-:W-:Y:S01]  /*0f30*/  FADD R29, R29, R30 ;  /* 0x0000001e1d1d7221 */ /* 0x000fe20000000000 */
[----:B------:R-:W-:Y:S01]  /*0f40*/  MOV R30, 0x39e38e39 ;  /* 0x39e38e39001e7802 */ /* 0x000fe20000000f00 */
[----:B------:R-:W-:Y:S02]  /*0f50*/  UMOV UR4, URZ ;  /* 0x0000003f00047c82 */ /* 0x000fe40008000000 */
[----:B------:R-:W-:-:S04]  /*0f60*/  FADD R34, R34, R29 ;  /* 0x0000001d22227221 */ /* 0x000fc80000000000 */
[----:B------:R-:W-:-:S04]  /*0f70*/  FADD R35, R35, R34 ;  /* 0x0000002223237221 */ /* 0x000fc80000000000 */
[----:B------:R-:W-:-:S04]  /*0f80*/  FADD R35, R36, R35 ;  /* 0x0000002324237221 */ /* 0x000fc80000000000 */
[----:B------:R-:W-:Y:S01]  /*0f90*/  FADD R35, R32, R35 ;  /* 0x0000002320237221 */ /* 0x000fe20000000000 */
[----:B------:R-:W-:-:S04]  /*0fa0*/  IADD3 R32, R24, 0x400, RZ ;  /* 0x0000040018207810 */ /* 0x000fc80007ffe0ff */
        /* <DEDUP_REMOVED lines=14> */
[----:B0-----:R-:W-:-:S05]  /*1090*/  FADD R4, R9, R4 ;  /* 0x0000000409047221 */ /* 0x001fca0000000000 */
[----:B------:R-:W0:Y:S02]  /*10a0*/  SHFL.BFLY PT, R5, R4, 0x2, 0x1f ;  /* 0x0c401f0004057f89 */ /* 0x000e2400000e0000 */
[----:B0-----:R-:W-:-:S05]  /*10b0*/  FADD R6, R4, R5 ;  /* 0x0000000504067221 */ /* 0x001fca0000000000 */
[----:B------:R-:W0:Y:S02]  /*10c0*/  SHFL.BFLY PT, R5, R6, 0x1, 0x1f ;  /* 0x0c201f0006057f89 */ /* 0x000e2400000e0000 */
[----:B0-----:R-:W-:Y:S01]  /*10d0*/  FADD R8, R6, R5 ;  /* 0x0000000506087221 */ /* 0x001fe20000000000 */
[----:B------:R-:W-:-:S04]  /*10e0*/  SHF.R.S32.HI R5, RZ, 0x1f, R0 ;  /* 0x0000001fff057819 */ /* 0x000fc80000011400 */
[----:B------:R-:W-:Y:S04]  /*10f0*/  @P0 STS [R27.X4], R8 ;  /* 0x000000081b000388 */ /* 0x000fe80000004800 */
[----:B------:R-:W-:Y:S06]  /*1100*/  BAR.SYNC 0x0 ;  /* 0x0000000000007b1d */ /* 0x000fec0000000000 */
[----:B------:R-:W0:Y:S04]  /*1110*/  LDS R7, [RZ] ;  /* 0x00000000ff077984 */ /* 0x000e280000000800 */
[----:B------:R-:W-:Y:S06]  /*1120*/  BAR.SYNC 0x0 ;  /* 0x0000000000007b1d */ /* 0x000fec0000000000 */
[----:B------:R-:W-:-:S04]  /*1130*/  LEA R4, P0, R0, c[0x0][0x188], 0x2 ;  /* 0x0000620000047a11 */ /* 0x000fc800078010ff */
[----:B------:R-:W-:Y:S01]  /*1140*/  LEA.HI.X R5, R0, c[0x0][0x18c], R5, 0x2, P0 ;  /* 0x0000630000057a11 */ /* 0x000fe200000f1405 */
[----:B0-----:R-:W-:Y:S01]  /*1150*/  STS [RZ], R7 ;  /* 0x00000007ff007388 */ /* 0x001fe20000000800 */
[----:B------:R-:W-:-:S03]  /*1160*/  FFMA R30, R7, R30, 9.9999997473787516356e-06 ;  /* 0x3727c5ac071e7423 */ /* 0x000fc6000000001e */
[----:B------:R-:W-:Y:S06]  /*1170*/  BAR.SYNC 0x0 ;  /* 0x0000000000007b1d */ /* 0x000fec0000000000 */
[----:B------:R-:W0:Y:S01]  /*1180*/  LDS R9, [RZ] ;  /* 0x00000000ff097984 */ /* 0x000e220000000800 */
[----:B------:R-:W1:Y:S03]  /*1190*/  MUFU.RSQ R30, R30 ;  /* 0x0000001e001e7308 */ /* 0x000e660000001400 */
[----:B01----:R0:W-:Y:S02]  /*11a0*/  @!P3 STG.E [R4.64], R9 ;  /* 0x000000090400b986 */ /* 0x0031e4000c101906 */
.L_x_1:
[----:B------:R-:W-:Y:S01]  /*11b0*/  LOP3.LUT R34, R25, UR4, RZ, 0xfc, !PT ;  /* 0x0000000419227c12 */ /* 0x000fe2000f8efcff */
[----:B0-----:R-:W-:Y:S01]  /*11c0*/  IMAD.MOV.U32 R28, RZ, RZ, 0x2 ;  /* 0x00000002ff1c7424 */ /* 0x001fe200078e00ff */
[----:B0-----:R-:W-:Y:S01]  /*11d0*/  CS2R R4, SRZ ;  /* 0x0000000000047805 */ /* 0x001fe2000001ff00 */
[----:B------:R-:W-:Y:S01]  /*11e0*/  CS2R R6, SRZ ;  /* 0x0000000000067805 */ /* 0x000fe2000001ff00 */
[----:B------:R-:W-:Y:S01]  /*11f0*/  ISETP.GE.U32.AND P1, PT, R34, 0x900, PT ;  /* 0x000009002200780c */ /* 0x000fe20003f26070 */
[----:B------:R-:W-:Y:S01]  /*1200*/  IMAD R29, R0, 0x900, R34 ;  /* 0x00000900001d7824 */ /* 0x000fe200078e0222 */
[----:B------:R-:W-:Y:S01]  /*1210*/  MOV R27, 0x4 ;  /* 0x00000004001b7802 */ /* 0x000fe20000000f00 */
[----:B------:R-:W-:-:S02]  /*1220*/  CS2R R16, SRZ ;  /* 0x0000000000107805 */ /* 0x000fc4000001ff00 */
[----:B------:R-:W-:Y:S01]  /*1230*/  IMAD.WIDE R12, R29, R28, c[0x0][0x160] ;  /* 0x000058001d0c7625 */ /* 0x000fe200078e021c */
[----:B------:R-:W-:-:S03]  /*1240*/  CS2R R18, SRZ ;  /* 0x0000000000127805 */ /* 0x000fc6000001ff00 */
[-C--:B------:R-:W-:Y:S01]  /*1250*/  IMAD.WIDE.U32 R10, R34, R27.reuse, c[0x0][0x168] ;  /* 0x00005a00220a7625 */ /* 0x080fe200078e001b */
[----:B------:R-:W-:Y:S01]  /*1260*/  CS2R R20, SRZ ;  /* 0x0000000000147805 */ /* 0x000fe2000001ff00 */
[----:B------:R-:W-:Y:S02]  /*1270*/  CS2R R22, SRZ ;  /* 0x0000000000167805 */ /* 0x000fe4000001ff00 */
[----:B------:R0:W2:Y:S01]  /*1280*/  @!P1 LDG.E.EF.128 R4, [R12.64] ;  /* 0x000000060c049981 */ /* 0x0000a2000c0e1d00 */
[----:B------:R-:W-:-:S03]  /*1290*/  IMAD.WIDE R8, R29, R27, c[0x0][0x170] ;  /* 0x00005c001d087625 */ /* 0x000fc600078e021b */
[----:B------:R1:W3:Y:S04]  /*12a0*/  @!P1 LDG.E.EL.128 R16, [R10.64] ;  /* 0x000000060a109981 */ /* 0x0002e8000c2e1d00 */
[----:B------:R-:W4:Y:S01]  /*12b0*/  @!P1 LDG.E.EF.128 R20, [R8.64] ;  /* 0x0000000608149981 */ /* 0x000f22000c0e1d00 */
[----:B0-----:R-:W-:Y:S02]  /*12c0*/  IADD3 R12, P0, R25, UR4, RZ ;  /* 0x00000004190c7c10 */ /* 0x001fe4000ff1e0ff */
[----:B------:R-:W-:Y:S02]  /*12d0*/  LOP3.LUT R13, R3, UR4, RZ, 0xfc, !PT ;  /* 0x00000004030d7c12 */ /* 0x000fe4000f8efcff */
[----:B-1----:R-:W-:Y:S02]  /*12e0*/  IADD3.X R11, RZ, RZ, RZ, P0, !PT ;  /* 0x000000ffff0b7210 */ /* 0x002fe400007fe4ff */
[----:B--2---:R-:W-:-:S02]  /*12f0*/  SEL R4, R4, RZ, !P1 ;  /* 0x000000ff04047207 */ /* 0x004fc40004800000 */
[----:B------:R-:W-:Y:S02]  /*1300*/  SEL R35, R5, RZ, !P1 ;  /* 0x000000ff05237207 */ /* 0x000fe40004800000 */
[----:B---3--:R-:W-:Y:S02]  /*1310*/  SEL R16, R16, RZ, !P1 ;  /* 0x000000ff10107207 */ /* 0x008fe40004800000 */
[----:B------:R-:W-:Y:S02]  /*1320*/  SHF.L.U32 R37, R4, 0x10, RZ ;  /* 0x0000001004257819 */ /* 0x000fe400000006ff */
[----:B------:R-:W-:Y:S01]  /*1330*/  SEL R18, R18, RZ, !P1 ;  /* 0x000000ff12127207 */ /* 0x000fe20004800000 */
[----:B------:R-:W-:Y:S01]  /*1340*/  FADD R10, R16, 1 ;  /* 0x3f800000100a7421 */ /* 0x000fe20000000000 */
[----:B------:R-:W-:Y:S01]  /*1350*/  SHF.L.U32 R5, R35, 0x10, RZ ;  /* 0x0000001023057819 */ /* 0x000fe200000006ff */
[----:B------:R-:W-:Y:S01]  /*1360*/  FMUL R37, R2, R37 ;  /* 0x0000002502257220 */ /* 0x000fe20000400000 */
[----:B----4-:R-:W-:Y:S01]  /*1370*/  SEL R20, R20, RZ, !P1 ;  /* 0x000000ff14147207 */ /* 0x010fe20004800000 */
[----:B------:R-:W-:Y:S01]  /*1380*/  FADD R8, R18, 1 ;  /* 0x3f80000012087421 */ /* 0x000fe20000000000 */
[----:B------:R-:W-:Y:S01]  /*1390*/  PRMT R9, R4, 0x7632, R9 ;  /* 0x0000763204097816 */ /* 0x000fe20000000009 */
[----:B------:R-:W-:Y:S01]  /*13a0*/  FMUL R5, R2, R5 ;  /* 0x0000000502057220 */ /* 0x000fe20000400000 */
[----:B------:R-:W-:Y:S01]  /*13b0*/  SHF.L.U32 R16, R12, 0x2, RZ ;  /* 0x000000020c107819 */ /* 0x000fe200000006ff */
[----:B------:R-:W-:Y:S01]  /*13c0*/  FFMA R37, R37, R10, R20 ;  /* 0x0000000a25257223 */ /* 0x000fe20000000014 */
[----:B------:R-:W-:Y:S01]  /*13d0*/  SEL R22, R22, RZ, !P1 ;  /* 0x000000ff16167207 */ /* 0x000fe20004800000 */
[----:B------:R-:W-:Y:S01]  /*13e0*/  IMAD.U32 R33, R9, 0x10000, RZ ;  /* 0x0001000009217824 */ /* 0x000fe200078e00ff */
[----:B------:R-:W-:-:S02]  /*13f0*/  SHF.L.U64.HI R4, R12, 0x2, R11 ;  /* 0x000000020c047819 */ /* 0x000fc4000001020b */
[----:B------:R-:W-:Y:S01]  /*1400*/  SEL R12, R17, RZ, !P1 ;  /* 0x000000ff110c7207 */ /* 0x000fe20004800000 */
[----:B------:R-:W-:Y:S01]  /*1410*/  FFMA R5, R5, R8, R22 ;  /* 0x0000000805057223 */ /* 0x000fe20000000016 */
[----:B------:R-:W-:Y:S01]  /*1420*/  IADD3 R20, P0, R16, c[0x0][0x168], RZ ;  /* 0x00005a0010147a10 */ /* 0x000fe20007f1e0ff */
[----:B------:R-:W-:Y:S01]  /*1430*/  CS2R R8, SRZ ;  /* 0x0000000000087805 */ /* 0x000fe2000001ff00 */
[----:B------:R-:W-:Y:S01]  /*1440*/  SEL R14, R21, RZ, !P1 ;  /* 0x000000ff150e7207 */ /* 0x000fe20004800000 */
[----:B------:R-:W-:Y:S01]  /*1450*/  CS2R R10, SRZ ;  /* 0x00000000000a7805 */ /* 0x000fe2000001ff00 */
[----:B------:R-:W-:Y:S01]  /*1460*/  FADD R12, R12, 1 ;  /* 0x3f8000000c0c7421 */ /* 0x000fe20000000000 */
[----:B------:R-:W-:Y:S01]  /*1470*/  FMUL R33, R2, R33 ;  /* 0x0000002102217220 */ /* 0x000fe20000400000 */
[----:B------:R-:W-:Y:S01]  /*1480*/  IADD3.X R21, R4, c[0x0][0x16c], RZ, P0, !PT ;  /* 0x00005b0004157a10 */ /* 0x000fe200007fe4ff */
[----:B------:R-:W-:Y:S02]  /*1490*/  IMAD R18, R0, 0x900, R13 ;  /* 0x0000090000127824 */ /* 0x000fe400078e020d */
[----:B------:R-:W-:-:S02]  /*14a0*/  FFMA R33, R33, R12, R14 ;  /* 0x0000000c21217223 */ /* 0x000fc4000000000e */
[----:B------:R0:W2:Y:S01]  /*14b0*/  @!P1 LDG.E.EL.128 R8, [R20.64+0x10] ;  /* 0x0000100614089981 */ /* 0x0000a2000c2e1d00 */
[----:B------:R-:W-:Y:S01]  /*14c0*/  CS2R R12, SRZ ;  /* 0x00000000000c7805 */ /* 0x000fe2000001ff00 */
[----:B------:R-:W-:Y:S01]  /*14d0*/  CS2R R14, SRZ ;  /* 0x00000000000e7805 */ /* 0x000fe2000001ff00 */
[----:B0-----:R-:W-:-:S05]  /*14e0*/  IMAD.WIDE R20, R18, R27, c[0x0][0x170] ;  /* 0x00005c0012147625 */ /* 0x001fca00078e021b */
[----:B------:R0:W3:Y:S01]  /*14f0*/  @!P1 LDG.E.EF.128 R12, [R20.64] ;  /* 0x00000006140c9981 */ /* 0x0000e2000c0e1d00 */
[----:B------:R-:W-:Y:S02]  /*1500*/  PRMT R35, R35, 0x7632, R35 ;  /* 0x0000763223237816 */ /* 0x000fe40000000023 */
[----:B------:R-:W-:Y:S02]  /*1510*/  SEL R17, R19, RZ, !P1 ;  /* 0x000000ff13117207 */ /* 0x000fe40004800000 */
[----:B------:R-:W-:Y:S02]  /*1520*/  SHF.L.U32 R19, R35, 0x10, RZ ;  /* 0x0000001023137819 */ /* 0x000fe400000006ff */
[----:B------:R-:W-:Y:S01]  /*1530*/  SEL R6, R6, RZ, !P1 ;  /* 0x000000ff06067207 */ /* 0x000fe20004800000 */
[----:B------:R-:W-:Y:S01]  /*1540*/  FADD R17, R17, 1 ;  /* 0x3f80000011117421 */ /* 0x000fe20000000000 */
[----:B------:R-:W-:Y:S01]  /*1550*/  SEL R23, R23, RZ, !P1 ;  /* 0x000000ff17177207 */ /* 0x000fe20004800000 */
[----:B0-----:R-:W-:Y:S01]  /*1560*/  CS2R R20, SRZ ;  /* 0x0000000000147805 */ /* 0x001fe2000001ff00 */
[----:B------:R-:W-:-:S05]  /*1570*/  SHF.L.U32 R18, R6, 0x10, RZ ;  /* 0x0000001006127819 */ /* 0x000fca00000006ff */
[----:B------:R-:W-:Y:S01]  /*1580*/  FMUL R35, R2, R18 ;  /* 0x0000001202237220 */ /* 0x000fe20000400000 */
[----:B------:R-:W-:Y:S02]  /*1590*/  PRMT R6, R6, 0x7632, R6 ;  /* 0x0000763206067816 */ /* 0x000fe40000000006 */
[----:B--2---:R-:W-:Y:S01]  /*15a0*/  SEL R22, R8, RZ, !P1 ;  /* 0x000000ff08167207 */ /* 0x004fe20004800000 */
[----:B------:R-:W-:Y:S01]  /*15b0*/  FMUL R8, R2, R19 ;  /* 0x0000001302087220 */ /* 0x000fe20000400000 */
[----:B------:R-:W-:-:S03]  /*15c0*/  IMAD.WIDE.U32 R18, R34, R27, c[0x0][0x178] ;  /* 0x00005e0022127625 */ /* 0x000fc600078e001b */
[----:B------:R-:W-:Y:S01]  /*15d0*/  FFMA R8, R8, R17, R23 ;  /* 0x0000001108087223 */ /* 0x000fe20000000017 */
[----:B---3--:R-:W-:Y:S01]  /*15e0*/  SEL R36, R12, RZ, !P1 ;  /* 0x000000ff0c247207 */ /* 0x008fe20004800000 */
[----:B------:R-:W-:Y:S02]  /*15f0*/  FADD R12, R22, 1 ;  /* 0x3f800000160c7421 */ /* 0x000fe40000000000 */
[----:B------:R-:W-:Y:S01]  /*1600*/  CS2R R22, SRZ ;  /* 0x0000000000167805 */ /* 0x000fe2000001ff00 */
[----:B------:R-:W-:Y:S01]  /*1610*/  SHF.L.U32 R17, R6, 0x10, RZ ;  /* 0x0000001006117819 */ /* 0x000fe200000006ff */
[----:B------:R-:W-:-:S04]  /*1620*/  FFMA R35, R35, R12, R36 ;  /* 0x0000000c23237223 */ /* 0x000fc80000000024 */
[----:B------:R0:W2:Y:S01]  /*1630*/  @!P1 LDG.E.EL.128 R20, [R18.64] ;  /* 0x0000000612149981 */ /* 0x0000a2000c2e1d00 */
[----:B------:R-:W-:Y:S02]  /*1640*/  IADD3 R12, P0, R16, c[0x0][0x178], RZ ;  /* 0x00005e00100c7a10 */ /* 0x000fe40007f1e0ff */
[----:B------:R-:W-:Y:S01]  /*1650*/  SEL R6, R9, RZ, !P1 ;  /* 0x000000ff09067207 */ /* 0x000fe20004800000 */
[----:B------:R-:W-:Y:S01]  /*1660*/  FMUL R9, R2, R17 ;  /* 0x0000001102097220 */ /* 0x000fe20000400000 */
[----:B------:R-:W-:Y:S01]  /*1670*/  SEL R34, R13, RZ, !P1 ;  /* 0x000000ff0d227207 */ /* 0x000fe20004800000 */
[----:B------:R-:W-:Y:S01]  /*1680*/  CS2R R16, SRZ ;  /* 0x0000000000107805 */ /* 0x000fe2000001ff00 */
[----:B------:R-:W-:Y:S01]  /*1690*/  IADD3.X R13, R4, c[0x0][0x17c], RZ, P0, !PT ;  /* 0x00005f00040d7a10 */ /* 0x000fe200007fe4ff */
[----:B------:R-:W-:Y:S01]  /*16a0*/  FADD R6, R6, 1 ;  /* 0x3f80000006067421 */ /* 0x000fe20000000000 */
[----:B0-----:R-:W-:Y:S01]  /*16b0*/  CS2R R18, SRZ ;  /* 0x0000000000127805 */ /* 0x001fe2000001ff00 */
[----:B------:R-:W-:-:S02]  /*16c0*/  SEL R7, R7, RZ, !P1 ;  /* 0x000000ff07077207 */ /* 0x000fc40004800000 */
[----:B------:R-:W-:-:S03]  /*16d0*/  FFMA R9, R9, R6, R34 ;  /* 0x0000000609097223 */ /* 0x000fc60000000022 */
[----:B------:R0:W3:Y:S01]  /*16e0*/  @!P1 LDG.E.EL.128 R16, [R12.64+0x10] ;  /* 0x000010060c109981 */ /* 0x0000e2000c2e1d00 */
[----:B------:R-:W-:Y:S01]  /*16f0*/  SHF.L.U32 R4, R7, 0x10, RZ ;  /* 0x0000001007047819 */ /* 0x000fe200000006ff */
[----:B------:R-:W-:Y:S01]  /*1700*/  FMUL R9, R30, R9 ;  /* 0x000000091e097220 */ /* 0x000fe20000400000 */
[----:B------:R-:W-:Y:S01]  /*1710*/  SEL R6, R10, RZ, !P1 ;  /* 0x000000ff0a067207 */ /* 0x000fe20004800000 */
[----:B------:R-:W-:Y:S01]  /*1720*/  IMAD.WIDE R28, R29, R28, c[0x0][0x198] ;  /* 0x000066001d1c7625 */ /* 0x000fe200078e021c */
[----:B------:R-:W-:Y:S01]  /*1730*/  PRMT R7, R7, 0x7632, R7 ;  /* 0x0000763207077816 */ /* 0x000fe20000000007 */
[----:B------:R-:W-:Y:S01]  /*1740*/  FMUL R10, R2, R4 ;  /* 0x00000004020a7220 */ /* 0x000fe20000400000 */
[----:B------:R-:W-:Y:S01]  /*1750*/  SEL R14, R14, RZ, !P1 ;  /* 0x000000ff0e0e7207 */ /* 0x000fe20004800000 */
[----:B------:R-:W-:Y:S01]  /*1760*/  FADD R4, R6, 1 ;  /* 0x3f80000006047421 */ /* 0x000fe20000000000 */
[----:B------:R-:W-:Y:S01]  /*1770*/  SHF.L.U32 R7, R7, 0x10, RZ ;  /* 0x0000001007077819 */ /* 0x000fe200000006ff */
[----:B------:R-:W-:Y:S01]  /*1780*/  FMUL R6, R30, R5 ;  /* 0x000000051e067220 */ /* 0x000fe20000400000 */
[----:B------:R-:W-:Y:S01]  /*1790*/  SEL R11, R11, RZ, !P1 ;  /* 0x000000ff0b0b7207 */ /* 0x000fe20004800000 */
[----:B------:R-:W-:Y:S01]  /*17a0*/  FFMA R10, R10, R4, R14 ;  /* 0x000000040a0a7223 */ /* 0x000fe2000000000e */
[----:B------:R-:W-:Y:S01]  /*17b0*/  SEL R15, R15, RZ, !P1 ;  /* 0x000000ff0f0f7207 */ /* 0x000fe20004800000 */
[----:B------:R-:W-:Y:S01]  /*17c0*/  FMUL R4, R2, R7 ;  /* 0x0000000702047220 */ /* 0x000fe20000400000 */
[C---:B------:R-:W-:Y:S01]  /*17d0*/  FMUL R5, R30.reuse, R33 ;  /* 0x000000211e057220 */ /* 0x040fe20000400000 */
[----:B------:R-:W-:Y:S01]  /*17e0*/  FADD R7, R11, 1 ;  /* 0x3f8000000b077421 */ /* 0x000fe20000000000 */
[----:B------:R-:W-:-:S03]  /*17f0*/  FMUL R10, R30, R10 ;  /* 0x0000000a1e0a7220 */ /* 0x000fc60000400000 */
[----:B------:R-:W-:Y:S01]  /*1800*/  FFMA R11, R4, R7, R15 ;  /* 0x00000007040b7223 */ /* 0x000fe2000000000f */
[----:B------:R-:W-:-:S03]  /*1810*/  FMUL R4, R30, R37 ;  /* 0x000000251e047220 */ /* 0x000fc60000400000 */
[----:B------:R-:W-:Y:S01]  /*1820*/  FMUL R11, R30, R11 ;  /* 0x0000000b1e0b7220 */ /* 0x000fe20000400000 */
[----:B------:R-:W-:Y:S06]  /*1830*/  BAR.SYNC 0x0 ;  /* 0x0000000000007b1d */ /* 0x000fec0000000000 */
[----:B--2---:R-:W-:Y:S02]  /*1840*/  SEL R20, R20, RZ, !P1 ;  /* 0x000000ff14147207 */ /* 0x004fe40004800000 */
[----:B0-----:R-:W-:Y:S02]  /*1850*/  SEL R13, R22, RZ, !P1 ;  /* 0x000000ff160d7207 */ /* 0x001fe40004800000 */
[----:B------:R-:W-:Y:S01]  /*1860*/  SEL R21, R21, RZ, !P1 ;  /* 0x000000ff15157207 */ /* 0x000fe20004800000 */
[----:B------:R-:W-:Y:S01]  /*1870*/  FADD R7, R20, 1 ;  /* 0x3f80000014077421 */ /* 0x000fe20000000000 */
[----:B------:R-:W-:Y:S01]  /*1880*/  SEL R23, R23, RZ, !P1 ;  /* 0x000000ff17177207 */ /* 0x000fe20004800000 */
[----:B------:R-:W-:-:S02]  /*1890*/  FADD R13, R13, 1 ;  /* 0x3f8000000d0d7421 */ /* 0x000fc40000000000 */
[----:B------:R-:W-:Y:S01]  /*18a0*/  FMUL R34, R4, R7 ;  /* 0x0000000704227220 */ /* 0x000fe20000400000 */
[C---:B------:R-:W-:Y:S01]  /*18b0*/  FMUL R7, R30.reuse, R8 ;  /* 0x000000081e077220 */ /* 0x040fe20000400000 */
[----:B------:R-:W-:Y:S01]  /*18c0*/  FMUL R8, R30, R35 ;  /* 0x000000231e087220 */ /* 0x000fe20000400000 */
[----:B------:R-:W-:Y:S01]  /*18d0*/  FMUL R33, R6, R13 ;  /* 0x0000000d06217220 */ /* 0x000fe20000400000 */
[----:B------:R-:W-:Y:S01]  /*18e0*/  FADD R36, R21, 1 ;  /* 0x3f80000015247421 */ /* 0x000fe20000000000 */
[----:B------:R-:W-:Y:S01]  /*18f0*/  FADD R37, R23, 1 ;  /* 0x3f80000017257421 */ /* 0x000fe20000000000 */
[----:B------:R-:W-:Y:S01]  /*1900*/  STS.128 [R31], R4 ;  /* 0x000000041f007388 */ /* 0x000fe20000000c00 */
[----:B---3--:R-:W-:Y:S01]  /*1910*/  SEL R17, R17, RZ, !P1 ;  /* 0x000000ff11117207 */ /* 0x008fe20004800000 */
[----:B------:R-:W-:Y:S01]  /*1920*/  FMUL R35, R5, R36 ;  /* 0x0000002405237220 */ /* 0x000fe20000400000 */
[----:B------:R-:W-:Y:S01]  /*1930*/  SEL R16, R16, RZ, !P1 ;  /* 0x000000ff10107207 */ /* 0x000fe20004800000 */
[----:B------:R-:W-:Y:S01]  /*1940*/  STS.128 [R31+0x10], R8 ;  /* 0x000010081f007388 */ /* 0x000fe20000000c00 */
[----:B------:R-:W-:Y:S01]  /*1950*/  SEL R19, R19, RZ, !P1 ;  /* 0x000000ff13137207 */ /* 0x000fe20004800000 */
[----:B------:R-:W-:Y:S01]  /*1960*/  FMUL R36, R7, R37 ;  /* 0x0000002507247220 */ /* 0x000fe20000400000 */
[----:B------:R-:W-:Y:S01]  /*1970*/  SEL R18, R18, RZ, !P1 ;  /* 0x000000ff12127207 */ /* 0x000fe20004800000 */
[----:B------:R-:W-:Y:S06]  /*1980*/  BAR.SYNC 0x0 ;  /* 0x0000000000007b1d */ /* 0x000fec0000000000 */
[----:B------:R-:W0:Y:S01]  /*1990*/  LDS.128 R12, [R26.X16] ;  /* 0x000000001a0c7984 */ /* 0x000e22000000cc00 */
[----:B------:R-:W-:Y:S01]  /*19a0*/  FADD R4, R17, 1 ;  /* 0x3f80000011047421 */ /* 0x000fe20000000000 */
[----:B------:R-:W-:-:S02]  /*19b0*/  LOP3.LUT R17, R24, UR4, RZ, 0xfc, !PT ;  /* 0x0000000418117c12 */ /* 0x000fc4000f8efcff */
[----:B------:R-:W1:Y:S01]  /*19c0*/  LDS.128 R20, [R26.X16+0x1000] ;  /* 0x001000001a147984 */ /* 0x000e62000000cc00 */
[----:B------:R-:W-:Y:S01]  /*19d0*/  FADD R5, R16, 1 ;  /* 0x3f80000010057421 */ /* 0x000fe20000000000 */
[----:B------:R-:W-:Y:S01]  /*19e0*/  FMUL R9, R9, R4 ;  /* 0x0000000409097220 */ /* 0x000fe20000400000 */
[----:B------:R-:W-:Y:S01]  /*19f0*/  ISETP.GE.U32.AND P0, PT, R17, 0x900, PT ;  /* 0x000009001100780c */ /* 0x000fe20003f06070 */
[----:B------:R-:W-:Y:S01]  /*1a00*/  FADD R4, R19, 1 ;  /* 0x3f80000013047421 */ /* 0x000fe20000000000 */
[----:B------:R-:W-:Y:S01]  /*1a10*/  FMUL R6, R8, R5 ;  /* 0x0000000508067220 */ /* 0x000fe20000400000 */
[----:B------:R-:W-:Y:S01]  /*1a20*/  IMAD R8, R0, 0x900, R17 ;  /* 0x0000090000087824 */ /* 0x000fe200078e0211 */
[----:B------:R-:W-:Y:S01]  /*1a30*/  LOP3.LUT R19, R32, UR4, RZ, 0xfc, !PT ;  /* 0x0000000420137c12 */ /* 0x000fe2000f8efcff */
[----:B------:R-:W-:Y:S01]  /*1a40*/  FADD R7, R18, 1 ;  /* 0x3f80000012077421 */ /* 0x000fe20000000000 */
[----:B------:R-:W-:Y:S01]  /*1a50*/  FMUL R16, R11, R4 ;  /* 0x000000040b107220 */ /* 0x000fe20000400000 */
[----:B------:R-:W-:Y:S01]  /*1a60*/  F2FP.BF16.F32.PACK_AB R6, R9, R6 ;  /* 0x000000060906723e */ /* 0x000fe200000010ff */
[----:B------:R-:W-:Y:S01]  /*1a70*/  IMAD.WIDE R8, R8, R27, c[0x0][0x190] ;  /* 0x0000640008087625 */ /* 0x000fe200078e021b */
[----:B------:R-:W-:Y:S01]  /*1a80*/  ISETP.GE.U32.AND P2, PT, R19, 0x900, PT ;  /* 0x000009001300780c */ /* 0x000fe20003f46070 */
[----:B------:R-:W-:Y:S01]  /*1a90*/  FMUL R7, R10, R7 ;  /* 0x000000070a077220 */ /* 0x000fe20000400000 */
[----:B------:R-:W-:Y:S01]  /*1aa0*/  F2FP.BF16.F32.PACK_AB R4, R35, R34 ;  /* 0x000000222304723e */ /* 0x000fe200000010ff */
[----:B------:R-:W-:Y:S01]  /*1ab0*/  IMAD R10, R0, 0x900, R19 ;  /* 0x00000900000a7824 */ /* 0x000fe200078e0213 */
[----:B------:R-:W-:Y:S01]  /*1ac0*/  F2FP.BF16.F32.PACK_AB R5, R36, R33 ;  /* 0x000000212405723e */ /* 0x000fe200000010ff */
[----:B------:R-:W-:Y:S01]  /*1ad0*/  UMOV UR4, 0x800 ;  /* 0x0000080000047882 */ /* 0x000fe20000000000 */
[----:B------:R-:W-:Y:S01]  /*1ae0*/  F2FP.BF16.F32.PACK_AB R7, R16, R7 ;  /* 0x000000071007723e */ /* 0x000fe200000010ff */
[----:B------:R-:W-:Y:S01]  /*1af0*/  IMAD.WIDE R10, R10, R27, c[0x0][0x190] ;  /* 0x000064000a0a7625 */ /* 0x000fe200078e021b */
[----:B0-----:R0:W-:Y:S01]  /*1b00*/  @!P0 STG.E.128 [R8.64], R12 ;  /* 0x0000000c08008986 */ /* 0x0011e2000c101d06 */
[----:B------:R-:W-:Y:S01]  /*1b10*/  PLOP3.LUT P0, PT, PT, PT, UP0, 0x80, 0x0 ;  /* 0x000000000000781c */ /* 0x000fe20003f0f008 */
[----:B------:R-:W-:-:S03]  /*1b20*/  UPLOP3.LUT UP0, UPT, UPT, UPT, UPT, 0x40, 0x0 ;  /* 0x000000000000789c */ /* 0x000fc60003f0e870 */
[----:B-1----:R0:W-:Y:S04]  /*1b30*/  @!P2 STG.E.128 [R10.64], R20 ;  /* 0x000000140a00a986 */ /* 0x0021e8000c101d06 */
[----:B------:R0:W-:Y:S05]  /*1b40*/  @!P1 STG.E.128 [R28.64], R4 ;  /* 0x000000041c009986 */ /* 0x0001ea000c101d06 */
[----:B------:R-:W-:Y:S05]  /*1b50*/  @P0 BRA `(.L_x_1) ;  /* 0xfffff65000000947 */ /* 0x000fea000383ffff */
[----:B------:R-:W-:Y:S05]  /*1b60*/  EXIT ;  /* 0x000000000000794d */ /* 0x000fea0003800000 */
.L_x_2:
[----:B------:R-:W-:-:S00]  /*1b70*/  BRA `(.L_x_2) ;  /* 0xfffffff000007947 */ /* 0x000fc0000383ffff */
[----:B------:R-:W-:-:S00]  /*1b80*/  NOP ;  /* 0x0000000000007918 */ /* 0x000fc00000000000 */
[----:B------:R-:W-:-:S00]  /*1b90*/  NOP ;  /* 0x0000000000007918 */ /* 0x000fc00000000000 */
[----:B------:R-:W-:-:S00]  /*1ba0*/  NOP ;  /* 0x0000000000007918 */ /* 0x000fc00000000000 */
[----:B------:R-:W-:-:S00]  /*1bb0*/  NOP ;  /* 0x0000000000007918 */ /* 0x000fc00000000000 */
[----:B------:R-:W-:-:S00]  /*1bc0*/  NOP ;  /* 0x0000000000007918 */ /* 0x000fc00000000000 */
[----:B------:R-:W-:-:S00]  /*1bd0*/  NOP ;  /* 0x0000000000007918 */ /* 0x000fc00000000000 */
[----:B------:R-:W-:-:S00]  /*1be0*/  NOP ;  /* 0x0000000000007918 */ /* 0x000fc00000000000 */
[----:B------:R-:W-:-:S00]  /*1bf0*/  NOP ;  /* 0x0000000000007918 */ /* 0x000fc00000000000 */
.L_x_3:


//--------------------- .nv.global.init           --------------------------
	.section	.nv.global.init,"aw",@progbits
.nv.global.init:
	.type		_$_str,@object
	.size		_$_str,(.L_0 - _$_str)
_$_str:
        /*0000*/ 	.byte	0x5f, 0x5f, 0x43, 0x55, 0x44, 0x41, 0x5f, 0x46, 0x54, 0x5a, 0x00
.L_0:


//--------------------- .nv.shared.triton__0d1d2d3d4d5d6d7d8de9de --------------------------
	.section	.nv.shared.triton__0d1d2d3d4d5d6d7d8de9de,"aw",@nobits
	.align	16
